	.headerflags	@"EF_CUDA_TEXMODE_UNIFIED EF_CUDA_64BIT_ADDRESS EF_CUDA_ACCELERATORS EF_CUDA_SM90 EF_CUDA_VIRTUAL_SM(EF_CUDA_SM90)"
	.elftype	@"ET_EXEC"


//--------------------- .nv.info                  --------------------------
	.section	.nv.info,"",@"SHT_CUDA_INFO"
	.align	4


	//----- nvinfo : EIATTR_REGCOUNT
	.align		4
        /*0000*/ 	.byte	0x04, 0x2f
        /*0002*/ 	.short	(.L_1 - .L_0)
	.align		4
.L_0:
        /*0004*/ 	.word	index@(triton_poi_fused_clone_5)
        /*0008*/ 	.word	0x00000012


	//----- nvinfo : EIATTR_MIN_STACK_SIZE
	.align		4
.L_1:
        /*000c*/ 	.byte	0x04, 0x12
        /*000e*/ 	.short	(.L_3 - .L_2)
	.align		4
.L_2:
        /*0010*/ 	.word	index@(triton_poi_fused_clone_5)
        /*0014*/ 	.word	0x00000000


	//----- nvinfo : EIATTR_FRAME_SIZE
	.align		4
.L_3:
        /*0018*/ 	.byte	0x04, 0x11
        /*001a*/ 	.short	(.L_5 - .L_4)
	.align		4
.L_4:
        /*001c*/ 	.word	index@(triton_poi_fused_clone_5)
        /*0020*/ 	.word	0x00000000


	//----- nvinfo : EIATTR_MIN_STACK_SIZE
	.align		4
.L_5:
        /*0024*/ 	.byte	0x04, 0x12
        /*0026*/ 	.short	(.L_7 - .L_6)
	.align		4
.L_6:
        /*0028*/ 	.word	index@(triton_poi_fused_clone_5)
        /*002c*/ 	.word	0x00000000
.L_7:


//--------------------- .nv.info.triton_poi_fused_clone_5 --------------------------
	.section	.nv.info.triton_poi_fused_clone_5,"",@"SHT_CUDA_INFO"
	.sectionflags	@""
	.align	4


	//----- nvinfo : EIATTR_CUDA_API_VERSION
	.align		4
        /*0000*/ 	.byte	0x04, 0x37
        /*0002*/ 	.short	(.L_9 - .L_8)
.L_8:
        /*0004*/ 	.word	0x0000007c


	//----- nvinfo : EIATTR_KPARAM_INFO
	.align		4
.L_9:
        /*0008*/ 	.byte	0x04, 0x17
        /*000a*/ 	.short	(.L_11 - .L_10)
.L_10:
        /*000c*/ 	.word	0x00000000
        /*0010*/ 	.short	0x0004
        /*0012*/ 	.short	0x001c
        /*0014*/ 	.byte	0x00, 0xf0, 0x11, 0x00


	//----- nvinfo : EIATTR_KPARAM_INFO
	.align		4
.L_11:
        /*0018*/ 	.byte	0x04, 0x17
        /*001a*/ 	.short	(.L_13 - .L_12)
.L_12:
        /*001c*/ 	.word	0x00000000
        /*0020*/ 	.short	0x0003
        /*0022*/ 	.short	0x0018
        /*0024*/ 	.byte	0x00, 0xf0, 0x11, 0x00


	//----- nvinfo : EIATTR_KPARAM_INFO
	.align		4
.L_13:
        /*0028*/ 	.byte	0x04, 0x17
        /*002a*/ 	.short	(.L_15 - .L_14)
.L_14:
        /*002c*/ 	.word	0x00000000
        /*0030*/ 	.short	0x0002
        /*0032*/ 	.short	0x0010
        /*0034*/ 	.byte	0x00, 0xf4, 0x21, 0x00


	//----- nvinfo : EIATTR_KPARAM_INFO
	.align		4
.L_15:
        /*0038*/ 	.byte	0x04, 0x17
        /*003a*/ 	.short	(.L_17 - .L_16)
.L_16:
        /*003c*/ 	.word	0x00000000
        /*0040*/ 	.short	0x0001
        /*0042*/ 	.short	0x0008
        /*0044*/ 	.byte	0x00, 0xf4, 0x21, 0x00


	//----- nvinfo : EIATTR_KPARAM_INFO
	.align		4
.L_17:
        /*0048*/ 	.byte	0x04, 0x17
        /*004a*/ 	.short	(.L_19 - .L_18)
.L_18:
        /*004c*/ 	.word	0x00000000
        /*0050*/ 	.short	0x0000
        /*0052*/ 	.short	0x0000
        /*0054*/ 	.byte	0x00, 0xf4, 0x21, 0x00


	//----- nvinfo : EIATTR_SPARSE_MMA_MASK
	.align		4
.L_19:
        /*0058*/ 	.byte	0x03, 0x50
        /*005a*/ 	.short	0x0000


	//----- nvinfo : EIATTR_MAXREG_COUNT
	.align		4
        /*005c*/ 	.byte	0x03, 0x1b
        /*005e*/ 	.short	0x00ff


	//----- nvinfo : EIATTR_EXIT_INSTR_OFFSETS
	.align		4
        /*0060*/ 	.byte	0x04, 0x1c
        /*0062*/ 	.short	(.L_21 - .L_20)


	//   ....[0]....
.L_20:
        /*0064*/ 	.word	0x00000380


	//   ....[1]....
        /*0068*/ 	.word	0x000003f0


	//----- nvinfo : EIATTR_REQNTID
	.align		4
.L_21:
        /*006c*/ 	.byte	0x04, 0x10
        /*006e*/ 	.short	(.L_23 - .L_22)
.L_22:
        /*0070*/ 	.word	0x00000080
        /*0074*/ 	.word	0x00000001
        /*0078*/ 	.word	0x00000001


	//----- nvinfo : EIATTR_CBANK_PARAM_SIZE
	.align		4
.L_23:
        /*007c*/ 	.byte	0x03, 0x19
        /*007e*/ 	.short	0x0020


	//----- nvinfo : EIATTR_PARAM_CBANK
	.align		4
        /*0080*/ 	.byte	0x04, 0x0a
        /*0082*/ 	.short	(.L_25 - .L_24)
	.align		4
.L_24:
        /*0084*/ 	.word	index@(.nv.constant0.triton_poi_fused_clone_5)
        /*0088*/ 	.short	0x0210
        /*008a*/ 	.short	0x0020


	//----- nvinfo : EIATTR_SW_WAR
	.align		4
.L_25:
        /*008c*/ 	.byte	0x04, 0x36
        /*008e*/ 	.short	(.L_27 - .L_26)
.L_26:
        /*0090*/ 	.word	0x00000008
.L_27:


//--------------------- .nv.callgraph             --------------------------
	.section	.nv.callgraph,"",@"SHT_CUDA_CALLGRAPH"
	.align	4
	.sectionentsize	8
	.align		4
        /*0000*/ 	.word	0x00000000
	.align		4
        /*0004*/ 	.word	0xffffffff
	.align		4
        /*0008*/ 	.word	0x00000000
	.align		4
        /*000c*/ 	.word	0xfffffffe
	.align		4
        /*0010*/ 	.word	0x00000000
	.align		4
        /*0014*/ 	.word	0xfffffffd
	.align		4
        /*0018*/ 	.word	0x00000000
	.align		4
        /*001c*/ 	.word	0xfffffffc


//--------------------- .text.triton_poi_fused_clone_5 --------------------------
	.section	.text.triton_poi_fused_clone_5,"ax",@progbits
	.sectionflags	@"SHF_BARRIERS=1"
	.align	128
        .global         triton_poi_fused_clone_5
        .type           triton_poi_fused_clone_5,@function
        .size           triton_poi_fused_clone_5,(.L_x_1 - triton_poi_fused_clone_5)
        .other          triton_poi_fused_clone_5,@"STO_CUDA_ENTRY STV_DEFAULT"
triton_poi_fused_clone_5:
.text.triton_poi_fused_clone_5:
[----:B------:R-:W0:Y:S02]  /*0000*/  LDC R1, c[0x0][0x28] ;  /* 0x00000a00ff017b82 */ /* 0x000e240000000800 */
[----:B------:R-:W1:Y:S01]  /*0010*/  S2R R0, SR_TID.X ;  /* 0x0000000000007919 */ /* 0x000e620000002100 */
[----:B------:R-:W2:Y:S01]  /*0020*/  S2UR UR4, SR_CTAID.Y ;  /* 0x00000000000479c3 */ /* 0x000ea20000002600 */
[----:B------:R-:W-:-:S07]  /*0030*/  ULDC.64 UR8, c[0x0][0x208] ;  /* 0x0000820000087ab9 */ /* 0x000fce0000000a00 */
[----:B------:R-:W3:Y:S08]  /*0040*/  S2UR UR5, SR_CTAID.X ;  /* 0x00000000000579c3 */ /* 0x000ef00000002500 */
[----:B------:R-:W4:Y:S01]  /*0050*/  LDC.64 R4, c[0x0][0x210] ;  /* 0x00008400ff047b82 */ /* 0x000f220000000a00 */
[----:B--2---:R-:W-:-:S07]  /*0060*/  USHF.L.U32 UR4, UR4, 0x4, URZ ;  /* 0x0000000404047899 */ /* 0x004fce000800063f */
[----:B------:R-:W2:Y:S01]  /*0070*/  LDC.64 R2, c[0x0][0x218] ;  /* 0x00008600ff027b82 */ /* 0x000ea20000000a00 */
[----:B-1----:R-:W-:Y:S01]  /*0080*/  IMAD.SHL.U32 R7, R0, 0x2, RZ ;  /* 0x0000000200077824 */ /* 0x002fe200078e00ff */
[----:B------:R-:W-:Y:S01]  /*0090*/  SHF.R.U32.HI R6, RZ, 0x3, R0 ;  /* 0x00000003ff067819 */ /* 0x000fe20000011600 */
[----:B---3--:R-:W-:-:S03]  /*00a0*/  USHF.L.U32 UR5, UR5, 0x4, URZ ;  /* 0x0000000405057899 */ /* 0x008fc6000800063f */
[----:B------:R-:W-:Y:S02]  /*00b0*/  LOP3.LUT R7, R7, 0xe, RZ, 0xc0, !PT ;  /* 0x0000000e07077812 */ /* 0x000fe400078ec0ff */
[----:B------:R-:W-:Y:S02]  /*00c0*/  SGXT.U32 R6, R6, 0x4 ;  /* 0x000000040606781a */ /* 0x000fe40000000000 */
[----:B------:R-:W-:-:S04]  /*00d0*/  LOP3.LUT R8, R7, UR4, RZ, 0xfc, !PT ;  /* 0x0000000407087c12 */ /* 0x000fc8000f8efcff */
[----:B------:R-:W-:Y:S02]  /*00e0*/  SHF.R.S32.HI R9, RZ, 0x1f, R8 ;  /* 0x0000001fff097819 */ /* 0x000fe40000011408 */
[----:B------:R-:W-:Y:S02]  /*00f0*/  ISETP.GE.AND P1, PT, R8, 0x10, PT ;  /* 0x000000100800780c */ /* 0x000fe40003f26270 */
[----:B------:R-:W-:Y:S02]  /*0100*/  LEA.HI R10, R9, R8, RZ, 0x2 ;  /* 0x00000008090a7211 */ /* 0x000fe400078f10ff */
[----:B------:R-:W-:Y:S02]  /*0110*/  LOP3.LUT R9, R6, UR5, RZ, 0xfc, !PT ;  /* 0x0000000506097c12 */ /* 0x000fe4000f8efcff */
[----:B------:R-:W-:Y:S02]  /*0120*/  LOP3.LUT R11, R10, 0xfffffffc, RZ, 0xc0, !PT ;  /* 0xfffffffc0a0b7812 */ /* 0x000fe400078ec0ff */
[----:B------:R-:W-:-:S02]  /*0130*/  ISETP.GE.AND P0, PT, R9, 0x40, PT ;  /* 0x000000400900780c */ /* 0x000fc40003f06270 */
[C---:B------:R-:W-:Y:S02]  /*0140*/  IADD3 R11, R8.reuse, 0x8, -R11 ;  /* 0x00000008080b7810 */ /* 0x040fe40007ffe80b */
[----:B------:R-:W-:Y:S02]  /*0150*/  SHF.R.S32.HI R10, RZ, 0x2, R10 ;  /* 0x00000002ff0a7819 */ /* 0x000fe4000001140a */
[----:B------:R-:W-:Y:S01]  /*0160*/  ISETP.LT.AND P0, PT, R8, 0x10, !P0 ;  /* 0x000000100800780c */ /* 0x000fe20004701270 */
[----:B------:R-:W-:-:S04]  /*0170*/  IMAD R13, R9, 0xc, R11 ;  /* 0x0000000c090d7824 */ /* 0x000fc800078e020b */
[----:B------:R-:W-:Y:S02]  /*0180*/  IMAD R9, R10, 0x300, R13 ;  /* 0x000003000a097824 */ /* 0x000fe400078e020d */
[----:B--2---:R-:W-:Y:S01]  /*0190*/  IMAD.WIDE.U32 R10, R11, 0x4, R2 ;  /* 0x000000040b0a7825 */ /* 0x004fe200078e0002 */
[----:B------:R-:W-:-:S03]  /*01a0*/  CS2R R2, SRZ ;  /* 0x0000000000027805 */ /* 0x000fc6000001ff00 */
[----:B----4-:R-:W-:Y:S01]  /*01b0*/  IMAD.WIDE R8, R9, 0x4, R4 ;  /* 0x0000000409087825 */ /* 0x010fe200078e0204 */
[----:B------:R-:W-:-:S04]  /*01c0*/  CS2R R4, SRZ ;  /* 0x0000000000047805 */ /* 0x000fc8000001ff00 */
[----:B------:R1:W2:Y:S04]  /*01d0*/  @P0 LDG.E.EL.64 R2, desc[UR8][R8.64] ;  /* 0x0000000808020981 */ /* 0x0002a8000c2e1b00 */
[----:B------:R-:W2:Y:S01]  /*01e0*/  @!P1 LDG.E.EL.64 R4, desc[UR8][R10.64] ;  /* 0x000000080a049981 */ /* 0x000ea2000c2e1b00 */
[----:B------:R-:W3:Y:S01]  /*01f0*/  S2UR UR7, SR_CgaCtaId ;  /* 0x00000000000779c3 */ /* 0x000ee20000008800 */
[----:B------:R-:W-:Y:S01]  /*0200*/  IMAD.SHL.U32 R12, R0, 0x20, RZ ;  /* 0x00000020000c7824 */ /* 0x000fe200078e00ff */
[----:B------:R-:W-:-:S04]  /*0210*/  UMOV UR6, 0x400 ;  /* 0x0000040000067882 */ /* 0x000fc80000000000 */
[----:B------:R-:W-:-:S04]  /*0220*/  LOP3.LUT R13, R12, 0xe0, RZ, 0xc0, !PT ;  /* 0x000000e00c0d7812 */ /* 0x000fc800078ec0ff */
[C---:B------:R-:W-:Y:S02]  /*0230*/  LOP3.LUT R14, R13.reuse, 0x10, RZ, 0xfc, !PT ;  /* 0x000000100d0e7812 */ /* 0x040fe400078efcff */
[----:B------:R-:W-:Y:S01]  /*0240*/  LOP3.LUT R12, R13, R6, RZ, 0xfc, !PT ;  /* 0x000000060d0c7212 */ /* 0x000fe200078efcff */
[----:B---3--:R-:W-:-:S06]  /*0250*/  UPRMT UR6, UR7, 0x654, UR6 ;  /* 0x0000065407067896 */ /* 0x008fcc0008000006 */
[----:B------:R-:W-:Y:S02]  /*0260*/  LEA.HI R13, R13, UR6, RZ, 0x1e ;  /* 0x000000060d0d7c11 */ /* 0x000fe4000f8ff0ff */
[----:B------:R-:W-:-:S03]  /*0270*/  LEA.HI R15, R14, UR6, RZ, 0x1e ;  /* 0x000000060e0f7c11 */ /* 0x000fc6000f8ff0ff */
[C---:B------:R-:W-:Y:S02]  /*0280*/  IMAD R13, R12.reuse, 0x4, R13 ;  /* 0x000000040c0d7824 */ /* 0x040fe400078e020d */
[----:B------:R-:W-:Y:S01]  /*0290*/  IMAD R12, R12, 0x4, R15 ;  /* 0x000000040c0c7824 */ /* 0x000fe200078e020f */
[----:B------:R-:W-:Y:S02]  /*02a0*/  LOP3.LUT R7, R7, UR5, RZ, 0xfc, !PT ;  /* 0x0000000507077c12 */ /* 0x000fe4000f8efcff */
[----:B------:R-:W-:Y:S02]  /*02b0*/  LOP3.LUT R6, R6, UR4, RZ, 0xfc, !PT ;  /* 0x0000000406067c12 */ /* 0x000fe4000f8efcff */
[----:B------:R-:W-:Y:S02]  /*02c0*/  ISETP.GE.AND P0, PT, R7, 0x40, PT ;  /* 0x000000400700780c */ /* 0x000fe40003f06270 */
[----:B-1----:R-:W-:Y:S02]  /*02d0*/  SHF.R.U32.HI R8, RZ, 0x1, R0 ;  /* 0x00000001ff087819 */ /* 0x002fe40000011600 */
[----:B------:R-:W-:Y:S01]  /*02e0*/  ISETP.LT.AND P0, PT, R6, 0x10, !P0 ;  /* 0x000000100600780c */ /* 0x000fe20004701270 */
[----:B------:R-:W-:Y:S01]  /*02f0*/  IMAD.SHL.U32 R0, R0, 0x8, RZ ;  /* 0x0000000800007824 */ /* 0x000fe200078e00ff */
[----:B------:R-:W-:-:S04]  /*0300*/  LOP3.LUT R8, R8, 0x3c, RZ, 0xc0, !PT ;  /* 0x0000003c08087812 */ /* 0x000fc800078ec0ff */
[----:B------:R-:W-:-:S04]  /*0310*/  LOP3.LUT R9, R0, 0x3f8, RZ, 0xc0, !PT ;  /* 0x000003f800097812 */ /* 0x000fc800078ec0ff */
[----:B------:R-:W-:Y:S01]  /*0320*/  IADD3 R8, R9, UR6, R8 ;  /* 0x0000000609087c10 */ /* 0x000fe2000fffe008 */
[----:B--2---:R-:W-:Y:S01]  /*0330*/  FADD R2, R4, R2 ;  /* 0x0000000204027221 */ /* 0x004fe20000000000 */
[----:B------:R-:W-:-:S04]  /*0340*/  FADD R3, R5, R3 ;  /* 0x0000000305037221 */ /* 0x000fc80000000000 */
[----:B------:R1:W-:Y:S04]  /*0350*/  STS [R13], R2 ;  /* 0x000000020d007388 */ /* 0x0003e80000000800 */
[----:B------:R1:W-:Y:S01]  /*0360*/  STS [R12+0x40], R3 ;  /* 0x000040030c007388 */ /* 0x0003e20000000800 */
[----:B------:R-:W-:Y:S06]  /*0370*/  BAR.SYNC.DEFER_BLOCKING 0x0 ;  /* 0x0000000000007b1d */ /* 0x000fec0000010000 */
[----:B-1----:R-:W-:Y:S05]  /*0380*/  @!P0 EXIT ;  /* 0x000000000000894d */ /* 0x002fea0003800000 */
[----:B------:R-:W-:Y:S01]  /*0390*/  LDS R4, [R8] ;  /* 0x0000000008047984 */ /* 0x000fe20000000800 */
[----:B------:R-:W0:Y:S01]  /*03a0*/  LDC.64 R2, c[0x0][0x220] ;  /* 0x00008800ff027b82 */ /* 0x000e220000000a00 */
[----:B------:R-:W-:Y:S02]  /*03b0*/  IMAD R7, R6, 0x40, R7 ;  /* 0x0000004006077824 */ /* 0x000fe400078e0207 */
[----:B------:R-:W1:Y:S02]  /*03c0*/  LDS R5, [R8+0x4] ;  /* 0x0000040008057984 */ /* 0x000e640000000800 */
[----:B0-----:R-:W-:-:S05]  /*03d0*/  IMAD.WIDE R2, R7, 0x4, R2 ;  /* 0x0000000407027825 */ /* 0x001fca00078e0202 */
[----:B-1----:R-:W-:Y:S01]  /*03e0*/  STG.E.64 desc[UR8][R2.64], R4 ;  /* 0x0000000402007986 */ /* 0x002fe2000c101b08 */
[----:B------:R-:W-:Y:S05]  /*03f0*/  EXIT ;  /* 0x000000000000794d */ /* 0x000fea0003800000 */
.L_x_0:
[----:B------:R-:W-:-:S00]  /*0400*/  BRA `(.L_x_0) ;  /* 0xfffffffc00fc7947 */ /* 0x000fc0000383ffff */
[----:B------:R-:W-:-:S00]  /*0410*/  NOP ;  /* 0x0000000000007918 */ /* 0x000fc00000000000 */
        /* <DEDUP_REMOVED lines=14> */
.L_x_1:


//--------------------- .nv.shared.triton_poi_fused_clone_5 --------------------------
	.section	.nv.shared.triton_poi_fused_clone_5,"aw",@nobits
	.sectionflags	@""
	.align	16
	.zero		1024


//--------------------- .nv.constant0.triton_poi_fused_clone_5 --------------------------
	.section	.nv.constant0.triton_poi_fused_clone_5,"a",@progbits
	.sectionflags	@""
	.align	4
.nv.constant0.triton_poi_fused_clone_5:
	.zero		560
